	.headerflags	@"EF_CUDA_TEXMODE_UNIFIED EF_CUDA_64BIT_ADDRESS EF_CUDA_ACCELERATORS EF_CUDA_SM90 EF_CUDA_VIRTUAL_SM(EF_CUDA_SM90)"
	.elftype	@"ET_EXEC"


//--------------------- .nv.info                  --------------------------
	.section	.nv.info,"",@"SHT_CUDA_INFO"
	.align	4


	//----- nvinfo : EIATTR_REGCOUNT
	.align		4
        /*0000*/ 	.byte	0x04, 0x2f
        /*0002*/ 	.short	(.L_1 - .L_0)
	.align		4
.L_0:
        /*0004*/ 	.word	index@(triton_poi_fused_convolution_16)
        /*0008*/ 	.word	0x0000000e


	//----- nvinfo : EIATTR_MIN_STACK_SIZE
	.align		4
.L_1:
        /*000c*/ 	.byte	0x04, 0x12
        /*000e*/ 	.short	(.L_3 - .L_2)
	.align		4
.L_2:
        /*0010*/ 	.word	index@(triton_poi_fused_convolution_16)
        /*0014*/ 	.word	0x00000000


	//----- nvinfo : EIATTR_FRAME_SIZE
	.align		4
.L_3:
        /*0018*/ 	.byte	0x04, 0x11
        /*001a*/ 	.short	(.L_5 - .L_4)
	.align		4
.L_4:
        /*001c*/ 	.word	index@(triton_poi_fused_convolution_16)
        /*0020*/ 	.word	0x00000000


	//----- nvinfo : EIATTR_MIN_STACK_SIZE
	.align		4
.L_5:
        /*0024*/ 	.byte	0x04, 0x12
        /*0026*/ 	.short	(.L_7 - .L_6)
	.align		4
.L_6:
        /*0028*/ 	.word	index@(triton_poi_fused_convolution_16)
        /*002c*/ 	.word	0x00000000
.L_7:


//--------------------- .nv.info.triton_poi_fused_convolution_16 --------------------------
	.section	.nv.info.triton_poi_fused_convolution_16,"",@"SHT_CUDA_INFO"
	.sectionflags	@""
	.align	4


	//----- nvinfo : EIATTR_CUDA_API_VERSION
	.align		4
        /*0000*/ 	.byte	0x04, 0x37
        /*0002*/ 	.short	(.L_9 - .L_8)
.L_8:
        /*0004*/ 	.word	0x0000007c


	//----- nvinfo : EIATTR_KPARAM_INFO
	.align		4
.L_9:
        /*0008*/ 	.byte	0x04, 0x17
        /*000a*/ 	.short	(.L_11 - .L_10)
.L_10:
        /*000c*/ 	.word	0x00000000
        /*0010*/ 	.short	0x0002
        /*0012*/ 	.short	0x0010
        /*0014*/ 	.byte	0x00, 0xf0, 0x11, 0x00


	//----- nvinfo : EIATTR_KPARAM_INFO
	.align		4
.L_11:
        /*0018*/ 	.byte	0x04, 0x17
        /*001a*/ 	.short	(.L_13 - .L_12)
.L_12:
        /*001c*/ 	.word	0x00000000
        /*0020*/ 	.short	0x0001
        /*0022*/ 	.short	0x0008
        /*0024*/ 	.byte	0x00, 0xf4, 0x21, 0x00


	//----- nvinfo : EIATTR_KPARAM_INFO
	.align		4
.L_13:
        /*0028*/ 	.byte	0x04, 0x17
        /*002a*/ 	.short	(.L_15 - .L_14)
.L_14:
        /*002c*/ 	.word	0x00000000
        /*0030*/ 	.short	0x0000
        /*0032*/ 	.short	0x0000
        /*0034*/ 	.byte	0x00, 0xf4, 0x21, 0x00


	//----- nvinfo : EIATTR_SPARSE_MMA_MASK
	.align		4
.L_15:
        /*0038*/ 	.byte	0x03, 0x50
        /*003a*/ 	.short	0x0000


	//----- nvinfo : EIATTR_MAXREG_COUNT
	.align		4
        /*003c*/ 	.byte	0x03, 0x1b
        /*003e*/ 	.short	0x00ff


	//----- nvinfo : EIATTR_EXIT_INSTR_OFFSETS
	.align		4
        /*0040*/ 	.byte	0x04, 0x1c
        /*0042*/ 	.short	(.L_17 - .L_16)


	//   ....[0]....
.L_16:
        /*0044*/ 	.word	0x00000190


	//----- nvinfo : EIATTR_REQNTID
	.align		4
.L_17:
        /*0048*/ 	.byte	0x04, 0x10
        /*004a*/ 	.short	(.L_19 - .L_18)
.L_18:
        /*004c*/ 	.word	0x00000080
        /*0050*/ 	.word	0x00000001
        /*0054*/ 	.word	0x00000001


	//----- nvinfo : EIATTR_CBANK_PARAM_SIZE
	.align		4
.L_19:
        /*0058*/ 	.byte	0x03, 0x19
        /*005a*/ 	.short	0x0014


	//----- nvinfo : EIATTR_PARAM_CBANK
	.align		4
        /*005c*/ 	.byte	0x04, 0x0a
        /*005e*/ 	.short	(.L_21 - .L_20)
	.align		4
.L_20:
        /*0060*/ 	.word	index@(.nv.constant0.triton_poi_fused_convolution_16)
        /*0064*/ 	.short	0x0210
        /*0066*/ 	.short	0x0014


	//----- nvinfo : EIATTR_SW_WAR
	.align		4
.L_21:
        /*0068*/ 	.byte	0x04, 0x36
        /*006a*/ 	.short	(.L_23 - .L_22)
.L_22:
        /*006c*/ 	.word	0x00000008
.L_23:


//--------------------- .nv.callgraph             --------------------------
	.section	.nv.callgraph,"",@"SHT_CUDA_CALLGRAPH"
	.align	4
	.sectionentsize	8
	.align		4
        /*0000*/ 	.word	0x00000000
	.align		4
        /*0004*/ 	.word	0xffffffff
	.align		4
        /*0008*/ 	.word	0x00000000
	.align		4
        /*000c*/ 	.word	0xfffffffe
	.align		4
        /*0010*/ 	.word	0x00000000
	.align		4
        /*0014*/ 	.word	0xfffffffd
	.align		4
        /*0018*/ 	.word	0x00000000
	.align		4
        /*001c*/ 	.word	0xfffffffc


//--------------------- .text.triton_poi_fused_convolution_16 --------------------------
	.section	.text.triton_poi_fused_convolution_16,"ax",@progbits
	.align	128
        .global         triton_poi_fused_convolution_16
        .type           triton_poi_fused_convolution_16,@function
        .size           triton_poi_fused_convolution_16,(.L_x_1 - triton_poi_fused_convolution_16)
        .other          triton_poi_fused_convolution_16,@"STO_CUDA_ENTRY STV_DEFAULT"
triton_poi_fused_convolution_16:
.text.triton_poi_fused_convolution_16:
[----:B------:R-:W-:Y:S01]  /*0000*/  LDC R1, c[0x0][0x28] ;  /* 0x00000a00ff017b82 */ /* 0x000fe20000000800 */
[----:B------:R-:W1:Y:S07]  /*0010*/  S2R R0, SR_TID.X ;  /* 0x0000000000007919 */ /* 0x000e6e0000002100 */
[----:B------:R-:W2:Y:S01]  /*0020*/  LDC.64 R4, c[0x0][0x218] ;  /* 0x00008600ff047b82 */ /* 0x000ea20000000a00 */
[----:B------:R-:W-:Y:S01]  /*0030*/  ULDC.64 UR4, c[0x0][0x208] ;  /* 0x0000820000047ab9 */ /* 0x000fe20000000a00 */
[----:B------:R-:W3:Y:S06]  /*0040*/  S2R R7, SR_CTAID.X ;  /* 0x0000000000077919 */ /* 0x000eec0000002500 */
[----:B------:R-:W4:Y:S01]  /*0050*/  LDC.64 R2, c[0x0][0x210] ;  /* 0x00008400ff027b82 */ /* 0x000f220000000a00 */
[----:B-1----:R-:W-:-:S02]  /*0060*/  SHF.L.U32 R0, R0, 0x2, RZ ;  /* 0x0000000200007819 */ /* 0x002fc400000006ff */
[----:B---3--:R-:W-:Y:S02]  /*0070*/  SHF.R.S32.HI R6, RZ, 0x16, R7 ;  /* 0x00000016ff067819 */ /* 0x008fe40000011407 */
[----:B------:R-:W-:Y:S02]  /*0080*/  LOP3.LUT R0, R0, 0x1fc, RZ, 0xc0, !PT ;  /* 0x000001fc00007812 */ /* 0x000fe400078ec0ff */
[----:B------:R-:W-:Y:S02]  /*0090*/  SGXT R6, R6, 0x1 ;  /* 0x000000010606781a */ /* 0x000fe40000000200 */
[----:B------:R-:W-:-:S04]  /*00a0*/  LEA R7, R7, R0, 0x9 ;  /* 0x0000000007077211 */ /* 0x000fc800078e48ff */
[----:B------:R-:W-:Y:S01]  /*00b0*/  LEA.HI R6, R6, R7, RZ, 0xc ;  /* 0x0000000706067211 */ /* 0x000fe200078f60ff */
[----:B----4-:R-:W-:-:S03]  /*00c0*/  IMAD.WIDE R2, R7, 0x4, R2 ;  /* 0x0000000407027825 */ /* 0x010fc600078e0202 */
[----:B------:R-:W-:-:S05]  /*00d0*/  SHF.R.S32.HI R6, RZ, 0xc, R6 ;  /* 0x0000000cff067819 */ /* 0x000fca0000011406 */
[----:B------:R-:W-:-:S05]  /*00e0*/  IMAD.HI R0, R6, 0x55555556, RZ ;  /* 0x5555555606007827 */ /* 0x000fca00078e02ff */
[----:B------:R-:W-:-:S05]  /*00f0*/  LEA.HI R9, R0, R0, RZ, 0x1 ;  /* 0x0000000000097211 */ /* 0x000fca00078f08ff */
[----:B------:R-:W-:-:S04]  /*0100*/  IMAD R9, R9, -0x3, R6 ;  /* 0xfffffffd09097824 */ /* 0x000fc800078e0206 */
[----:B--2---:R-:W-:Y:S02]  /*0110*/  IMAD.WIDE R4, R9, 0x4, R4 ;  /* 0x0000000409047825 */ /* 0x004fe400078e0204 */
[----:B------:R-:W2:Y:S04]  /*0120*/  LDG.E.128 R8, desc[UR4][R2.64] ;  /* 0x0000000402087981 */ /* 0x000ea8000c1e1d00 */
[----:B------:R-:W2:Y:S02]  /*0130*/  LDG.E.EL R4, desc[UR4][R4.64] ;  /* 0x0000000404047981 */ /* 0x000ea4000c2e1900 */
[--C-:B--2---:R-:W-:Y:S01]  /*0140*/  FADD R8, R8, R4.reuse ;  /* 0x0000000408087221 */ /* 0x104fe20000000000 */
[--C-:B------:R-:W-:Y:S01]  /*0150*/  FADD R9, R9, R4.reuse ;  /* 0x0000000409097221 */ /* 0x100fe20000000000 */
[--C-:B------:R-:W-:Y:S01]  /*0160*/  FADD R10, R10, R4.reuse ;  /* 0x000000040a0a7221 */ /* 0x100fe20000000000 */
[----:B------:R-:W-:-:S05]  /*0170*/  FADD R11, R11, R4 ;  /* 0x000000040b0b7221 */ /* 0x000fca0000000000 */
[----:B------:R-:W-:Y:S01]  /*0180*/  STG.E.128 desc[UR4][R2.64], R8 ;  /* 0x0000000802007986 */ /* 0x000fe2000c101d04 */
[----:B------:R-:W-:Y:S05]  /*0190*/  EXIT ;  /* 0x000000000000794d */ /* 0x000fea0003800000 */
.L_x_0:
[----:B------:R-:W-:-:S00]  /*01a0*/  BRA `(.L_x_0) ;  /* 0xfffffffc00fc7947 */ /* 0x000fc0000383ffff */
[----:B------:R-:W-:-:S00]  /*01b0*/  NOP ;  /* 0x0000000000007918 */ /* 0x000fc00000000000 */
        /* <DEDUP_REMOVED lines=12> */
.L_x_1:


//--------------------- .nv.constant0.triton_poi_fused_convolution_16 --------------------------
	.section	.nv.constant0.triton_poi_fused_convolution_16,"a",@progbits
	.sectionflags	@""
	.align	4
.nv.constant0.triton_poi_fused_convolution_16:
	.zero		548
